//
// Generated by NVIDIA NVVM Compiler
//
// Compiler Build ID: CL-36424714
// Cuda compilation tools, release 13.0, V13.0.88
// Based on NVVM 20.0.0
//

.version 9.0
.target sm_100
.address_size 64

	// .globl	_Z9matrixmulPKiS0_Pi
// _ZZ9matrixmulPKiS0_PiE3A_S has been demoted
// _ZZ9matrixmulPKiS0_PiE3B_S has been demoted

.visible .entry _Z9matrixmulPKiS0_Pi(
	.param .u64 .ptr .align 1 _Z9matrixmulPKiS0_Pi_param_0,
	.param .u64 .ptr .align 1 _Z9matrixmulPKiS0_Pi_param_1,
	.param .u64 .ptr .align 1 _Z9matrixmulPKiS0_Pi_param_2
)
{
	.reg .pred 	%p<10>;
	.reg .b32 	%r<136>;
	.reg .b64 	%rd<13>;
	// demoted variable
	.shared .align 4 .b8 _ZZ9matrixmulPKiS0_PiE3A_S[4096];
	// demoted variable
	.shared .align 4 .b8 _ZZ9matrixmulPKiS0_PiE3B_S[4096];
	ld.param.u64 	%rd1, [_Z9matrixmulPKiS0_Pi_param_0];
	ld.param.u64 	%rd2, [_Z9matrixmulPKiS0_Pi_param_1];
	ld.param.u64 	%rd3, [_Z9matrixmulPKiS0_Pi_param_2];
	mov.u32 	%r7, %tid.x;
	mov.u32 	%r2, %tid.y;
	mov.u32 	%r8, %ctaid.x;
	mov.u32 	%r9, %ctaid.y;
	shl.b32 	%r10, %r9, 5;
	add.s32 	%r3, %r10, %r2;
	shl.b32 	%r11, %r8, 5;
	add.s32 	%r4, %r11, %r7;
	setp.gt.u32 	%p1, %r3, 3;
	setp.gt.u32 	%p2, %r7, 9;
	shl.b32 	%r12, %r2, 7;
	mov.u32 	%r13, _ZZ9matrixmulPKiS0_PiE3A_S;
	add.s32 	%r5, %r13, %r12;
	or.pred  	%p3, %p1, %p2;
	@%p3 bra 	$L__BB0_2;
	cvta.to.global.u64 	%rd4, %rd1;
	mad.lo.s32 	%r17, %r3, 10, %r7;
	mul.wide.u32 	%rd5, %r17, 4;
	add.s64 	%rd6, %rd4, %rd5;
	ld.global.u32 	%r18, [%rd6];
	shl.b32 	%r19, %r7, 2;
	add.s32 	%r20, %r5, %r19;
	st.shared.u32 	[%r20], %r18;
	bra.uni 	$L__BB0_3;
$L__BB0_2:
	shl.b32 	%r14, %r7, 2;
	add.s32 	%r15, %r5, %r14;
	mov.b32 	%r16, 0;
	st.shared.u32 	[%r15], %r16;
$L__BB0_3:
	setp.gt.u32 	%p4, %r4, 1;
	setp.gt.u32 	%p5, %r2, 9;
	or.pred  	%p6, %p4, %p5;
	@%p6 bra 	$L__BB0_5;
	shl.b32 	%r28, %r2, 1;
	add.s32 	%r29, %r28, %r4;
	cvta.to.global.u64 	%rd7, %rd2;
	mul.wide.u32 	%rd8, %r29, 4;
	add.s64 	%rd9, %rd7, %rd8;
	ld.global.u32 	%r30, [%rd9];
	mov.u32 	%r32, _ZZ9matrixmulPKiS0_PiE3B_S;
	add.s32 	%r33, %r32, %r12;
	shl.b32 	%r34, %r7, 2;
	add.s32 	%r35, %r33, %r34;
	st.shared.u32 	[%r35], %r30;
	bra.uni 	$L__BB0_6;
$L__BB0_5:
	mov.u32 	%r23, _ZZ9matrixmulPKiS0_PiE3B_S;
	add.s32 	%r24, %r23, %r12;
	shl.b32 	%r25, %r7, 2;
	add.s32 	%r26, %r24, %r25;
	mov.b32 	%r27, 0;
	st.shared.u32 	[%r26], %r27;
$L__BB0_6:
	setp.gt.u32 	%p7, %r4, 1;
	setp.gt.u32 	%p8, %r3, 3;
	bar.sync 	0;
	shl.b32 	%r36, %r7, 2;
	mov.u32 	%r37, _ZZ9matrixmulPKiS0_PiE3B_S;
	add.s32 	%r38, %r37, %r36;
	ld.shared.u32 	%r39, [%r5];
	ld.shared.u32 	%r40, [%r38];
	mul.lo.s32 	%r41, %r40, %r39;
	ld.shared.u32 	%r42, [%r5+4];
	ld.shared.u32 	%r43, [%r38+128];
	mad.lo.s32 	%r44, %r43, %r42, %r41;
	ld.shared.u32 	%r45, [%r5+8];
	ld.shared.u32 	%r46, [%r38+256];
	mad.lo.s32 	%r47, %r46, %r45, %r44;
	ld.shared.u32 	%r48, [%r5+12];
	ld.shared.u32 	%r49, [%r38+384];
	mad.lo.s32 	%r50, %r49, %r48, %r47;
	ld.shared.u32 	%r51, [%r5+16];
	ld.shared.u32 	%r52, [%r38+512];
	mad.lo.s32 	%r53, %r52, %r51, %r50;
	ld.shared.u32 	%r54, [%r5+20];
	ld.shared.u32 	%r55, [%r38+640];
	mad.lo.s32 	%r56, %r55, %r54, %r53;
	ld.shared.u32 	%r57, [%r5+24];
	ld.shared.u32 	%r58, [%r38+768];
	mad.lo.s32 	%r59, %r58, %r57, %r56;
	ld.shared.u32 	%r60, [%r5+28];
	ld.shared.u32 	%r61, [%r38+896];
	mad.lo.s32 	%r62, %r61, %r60, %r59;
	ld.shared.u32 	%r63, [%r5+32];
	ld.shared.u32 	%r64, [%r38+1024];
	mad.lo.s32 	%r65, %r64, %r63, %r62;
	ld.shared.u32 	%r66, [%r5+36];
	ld.shared.u32 	%r67, [%r38+1152];
	mad.lo.s32 	%r68, %r67, %r66, %r65;
	ld.shared.u32 	%r69, [%r5+40];
	ld.shared.u32 	%r70, [%r38+1280];
	mad.lo.s32 	%r71, %r70, %r69, %r68;
	ld.shared.u32 	%r72, [%r5+44];
	ld.shared.u32 	%r73, [%r38+1408];
	mad.lo.s32 	%r74, %r73, %r72, %r71;
	ld.shared.u32 	%r75, [%r5+48];
	ld.shared.u32 	%r76, [%r38+1536];
	mad.lo.s32 	%r77, %r76, %r75, %r74;
	ld.shared.u32 	%r78, [%r5+52];
	ld.shared.u32 	%r79, [%r38+1664];
	mad.lo.s32 	%r80, %r79, %r78, %r77;
	ld.shared.u32 	%r81, [%r5+56];
	ld.shared.u32 	%r82, [%r38+1792];
	mad.lo.s32 	%r83, %r82, %r81, %r80;
	ld.shared.u32 	%r84, [%r5+60];
	ld.shared.u32 	%r85, [%r38+1920];
	mad.lo.s32 	%r86, %r85, %r84, %r83;
	ld.shared.u32 	%r87, [%r5+64];
	ld.shared.u32 	%r88, [%r38+2048];
	mad.lo.s32 	%r89, %r88, %r87, %r86;
	ld.shared.u32 	%r90, [%r5+68];
	ld.shared.u32 	%r91, [%r38+2176];
	mad.lo.s32 	%r92, %r91, %r90, %r89;
	ld.shared.u32 	%r93, [%r5+72];
	ld.shared.u32 	%r94, [%r38+2304];
	mad.lo.s32 	%r95, %r94, %r93, %r92;
	ld.shared.u32 	%r96, [%r5+76];
	ld.shared.u32 	%r97, [%r38+2432];
	mad.lo.s32 	%r98, %r97, %r96, %r95;
	ld.shared.u32 	%r99, [%r5+80];
	ld.shared.u32 	%r100, [%r38+2560];
	mad.lo.s32 	%r101, %r100, %r99, %r98;
	ld.shared.u32 	%r102, [%r5+84];
	ld.shared.u32 	%r103, [%r38+2688];
	mad.lo.s32 	%r104, %r103, %r102, %r101;
	ld.shared.u32 	%r105, [%r5+88];
	ld.shared.u32 	%r106, [%r38+2816];
	mad.lo.s32 	%r107, %r106, %r105, %r104;
	ld.shared.u32 	%r108, [%r5+92];
	ld.shared.u32 	%r109, [%r38+2944];
	mad.lo.s32 	%r110, %r109, %r108, %r107;
	ld.shared.u32 	%r111, [%r5+96];
	ld.shared.u32 	%r112, [%r38+3072];
	mad.lo.s32 	%r113, %r112, %r111, %r110;
	ld.shared.u32 	%r114, [%r5+100];
	ld.shared.u32 	%r115, [%r38+3200];
	mad.lo.s32 	%r116, %r115, %r114, %r113;
	ld.shared.u32 	%r117, [%r5+104];
	ld.shared.u32 	%r118, [%r38+3328];
	mad.lo.s32 	%r119, %r118, %r117, %r116;
	ld.shared.u32 	%r120, [%r5+108];
	ld.shared.u32 	%r121, [%r38+3456];
	mad.lo.s32 	%r122, %r121, %r120, %r119;
	ld.shared.u32 	%r123, [%r5+112];
	ld.shared.u32 	%r124, [%r38+3584];
	mad.lo.s32 	%r125, %r124, %r123, %r122;
	ld.shared.u32 	%r126, [%r5+116];
	ld.shared.u32 	%r127, [%r38+3712];
	mad.lo.s32 	%r128, %r127, %r126, %r125;
	ld.shared.u32 	%r129, [%r5+120];
	ld.shared.u32 	%r130, [%r38+3840];
	mad.lo.s32 	%r131, %r130, %r129, %r128;
	ld.shared.u32 	%r132, [%r5+124];
	ld.shared.u32 	%r133, [%r38+3968];
	mad.lo.s32 	%r6, %r133, %r132, %r131;
	bar.sync 	0;
	or.pred  	%p9, %p8, %p7;
	@%p9 bra 	$L__BB0_8;
	shl.b32 	%r134, %r2, 1;
	add.s32 	%r135, %r134, %r4;
	cvta.to.global.u64 	%rd10, %rd3;
	mul.wide.u32 	%rd11, %r135, 4;
	add.s64 	%rd12, %rd10, %rd11;
	st.global.u32 	[%rd12], %r6;
$L__BB0_8:
	ret;

}


// ===== COMPILED SASS (sm_100) =====

	.target	sm_100

	.elftype	@"ET_EXEC"


//--------------------- .note.nv.tkinfo           --------------------------
	.section	.note.nv.tkinfo,"",@"SHT_NOTE"
	.sectionflags	@"SHF_NOTE_NV_TKINFO"
	.tkinfo
        /*0018*/ 	.word	0x00000002
        /*0030*/ 	.string	""
        /*0030*/ 	.string	"ptxas"
        /*0030*/ 	.string	"Cuda compilation tools, release 13.0, V13.0.88"
        /*0030*/ 	.string	"Build cuda_13.0.r13.0/compiler.36424714_0"
        /*0030*/ 	.string	"-arch sm_100 -m 64 "



//--------------------- .note.nv.cuinfo           --------------------------
	.section	.note.nv.cuinfo,"",@"SHT_NOTE"
	.sectionflags	@"SHF_NOTE_NV_CUINFO"
        /*0018*/ 	.short	0x0002
        /*001a*/ 	.short	0x0064
        /*001c*/ 	.short	0x0082
	.zero		2


//--------------------- .nv.info                  --------------------------
	.section	.nv.info,"",@"SHT_CUDA_INFO"
	.align	4


	//----- nvinfo : EIATTR_REGCOUNT
	.align		4
        /*0000*/ 	.byte	0x04, 0x2f
        /*0002*/ 	.short	(.L_1 - .L_0)
	.align		4
.L_0:
        /*0004*/ 	.word	index@(_Z9matrixmulPKiS0_Pi)
        /*0008*/ 	.word	0x0000001d


	//----- nvinfo : EIATTR_FRAME_SIZE
	.align		4
.L_1:
        /*000c*/ 	.byte	0x04, 0x11
        /*000e*/ 	.short	(.L_3 - .L_2)
	.align		4
.L_2:
        /*0010*/ 	.word	index@(_Z9matrixmulPKiS0_Pi)
        /*0014*/ 	.word	0x00000000


	//----- nvinfo : EIATTR_MIN_STACK_SIZE
	.align		4
.L_3:
        /*0018*/ 	.byte	0x04, 0x12
        /*001a*/ 	.short	(.L_5 - .L_4)
	.align		4
.L_4:
        /*001c*/ 	.word	index@(_Z9matrixmulPKiS0_Pi)
        /*0020*/ 	.word	0x00000000
.L_5:


//--------------------- .nv.compat                --------------------------
	.section	.nv.compat,"",@"SHT_CUDA_COMPAT_INFO"
	.align	4
        /*0000*/ 	.byte	0x02, 0x09, 0x00, 0x00, 0x02, 0x02, 0x01, 0x00, 0x02, 0x05, 0x05, 0x00, 0x03, 0x07, 0x01, 0x01
        /*0010*/ 	.byte	0x02, 0x03, 0x00, 0x00, 0x02, 0x06, 0x01, 0x00, 0x04, 0x0b, 0x08, 0x00, 0x09, 0x00, 0x00, 0x00
        /*0020*/ 	.byte	0x00, 0x00, 0x00, 0x00


//--------------------- .nv.info._Z9matrixmulPKiS0_Pi --------------------------
	.section	.nv.info._Z9matrixmulPKiS0_Pi,"",@"SHT_CUDA_INFO"
	.sectionflags	@""
	.align	4


	//----- nvinfo : EIATTR_CUDA_API_VERSION
	.align		4
        /*0000*/ 	.byte	0x04, 0x37
        /*0002*/ 	.short	(.L_7 - .L_6)
.L_6:
        /*0004*/ 	.word	0x00000082


	//----- nvinfo : EIATTR_KPARAM_INFO
	.align		4
.L_7:
        /*0008*/ 	.byte	0x04, 0x17
        /*000a*/ 	.short	(.L_9 - .L_8)
.L_8:
        /*000c*/ 	.word	0x00000000
        /*0010*/ 	.short	0x0002
        /*0012*/ 	.short	0x0010
        /*0014*/ 	.byte	0x00, 0xf5, 0x21, 0x00


	//----- nvinfo : EIATTR_KPARAM_INFO
	.align		4
.L_9:
        /*0018*/ 	.byte	0x04, 0x17
        /*001a*/ 	.short	(.L_11 - .L_10)
.L_10:
        /*001c*/ 	.word	0x00000000
        /*0020*/ 	.short	0x0001
        /*0022*/ 	.short	0x0008
        /*0024*/ 	.byte	0x00, 0xf5, 0x21, 0x00


	//----- nvinfo : EIATTR_KPARAM_INFO
	.align		4
.L_11:
        /*0028*/ 	.byte	0x04, 0x17
        /*002a*/ 	.short	(.L_13 - .L_12)
.L_12:
        /*002c*/ 	.word	0x00000000
        /*0030*/ 	.short	0x0000
        /*0032*/ 	.short	0x0000
        /*0034*/ 	.byte	0x00, 0xf5, 0x21, 0x00


	//----- nvinfo : EIATTR_SPARSE_MMA_MASK
	.align		4
.L_13:
        /*0038*/ 	.byte	0x03, 0x50
        /*003a*/ 	.short	0x0000


	//----- nvinfo : EIATTR_MAXREG_COUNT
	.align		4
        /*003c*/ 	.byte	0x03, 0x1b
        /*003e*/ 	.short	0x00ff


	//----- nvinfo : EIATTR_NUM_BARRIERS
	.align		4
        /*0040*/ 	.byte	0x02, 0x4c
        /*0042*/ 	.byte	0x01
	.zero		1


	//----- nvinfo : EIATTR_MERCURY_ISA_VERSION
	.align		4
        /*0044*/ 	.byte	0x03, 0x5f
        /*0046*/ 	.short	0x0101


	//----- nvinfo : EIATTR_VRC_CTA_INIT_COUNT
	.align		4
        /*0048*/ 	.byte	0x02, 0x4a
	.zero		1
	.zero		1


	//----- nvinfo : EIATTR_EXIT_INSTR_OFFSETS
	.align		4
        /*004c*/ 	.byte	0x04, 0x1c
        /*004e*/ 	.short	(.L_15 - .L_14)


	//   ....[0]....
.L_14:
        /*0050*/ 	.word	0x000006b0


	//   ....[1]....
        /*0054*/ 	.word	0x00000770


	//----- nvinfo : EIATTR_CBANK_PARAM_SIZE
	.align		4
.L_15:
        /*0058*/ 	.byte	0x03, 0x19
        /*005a*/ 	.short	0x0018


	//----- nvinfo : EIATTR_PARAM_CBANK
	.align		4
        /*005c*/ 	.byte	0x04, 0x0a
        /*005e*/ 	.short	(.L_17 - .L_16)
	.align		4
.L_16:
        /*0060*/ 	.word	index@(.nv.constant0._Z9matrixmulPKiS0_Pi)
        /*0064*/ 	.short	0x0380
        /*0066*/ 	.short	0x0018


	//----- nvinfo : EIATTR_SW_WAR
	.align		4
.L_17:
        /*0068*/ 	.byte	0x04, 0x36
        /*006a*/ 	.short	(.L_19 - .L_18)
.L_18:
        /*006c*/ 	.word	0x00000008
.L_19:


//--------------------- .nv.callgraph             --------------------------
	.section	.nv.callgraph,"",@"SHT_CUDA_CALLGRAPH"
	.align	4
	.sectionentsize	8
	.align		4
        /*0000*/ 	.word	0x00000000
	.align		4
        /*0004*/ 	.word	0xffffffff
	.align		4
        /*0008*/ 	.word	0x00000000
	.align		4
        /*000c*/ 	.word	0xfffffffe
	.align		4
        /*0010*/ 	.word	0x00000000
	.align		4
        /*0014*/ 	.word	0xfffffffd
	.align		4
        /*0018*/ 	.word	0x00000000
	.align		4
        /*001c*/ 	.word	0xfffffffc


//--------------------- .text._Z9matrixmulPKiS0_Pi --------------------------
	.section	.text._Z9matrixmulPKiS0_Pi,"ax",@progbits
	.align	128
        .global         _Z9matrixmulPKiS0_Pi
        .type           _Z9matrixmulPKiS0_Pi,@function
        .size           _Z9matrixmulPKiS0_Pi,(.L_x_1 - _Z9matrixmulPKiS0_Pi)
        .other          _Z9matrixmulPKiS0_Pi,@"STO_CUDA_ENTRY STV_DEFAULT"
_Z9matrixmulPKiS0_Pi:
.text._Z9matrixmulPKiS0_Pi:
[----:B------:R-:W-:Y:S01]  /*0000*/  LDC R1, c[0x0][0x37c] ;  /* 0x0000df00ff017b82 */ /* 0x000fe20000000800 */
[----:B------:R-:W0:Y:S01]  /*0010*/  S2R R19, SR_TID.X ;  /* 0x0000000000137919 */ /* 0x000e220000002100 */
[----:B------:R-:W1:Y:S01]  /*0020*/  LDCU.64 UR8, c[0x0][0x358] ;  /* 0x00006b00ff0877ac */ /* 0x000e620008000a00 */
[----:B------:R-:W2:Y:S01]  /*0030*/  S2R R3, SR_TID.Y ;  /* 0x0000000000037919 */ /* 0x000ea20000002200 */
[----:B------:R-:W3:Y:S01]  /*0040*/  S2R R16, SR_CTAID.Y ;  /* 0x0000000000107919 */ /* 0x000ee20000002600 */
[----:B------:R-:W4:Y:S01]  /*0050*/  S2R R0, SR_CTAID.X ;  /* 0x0000000000007919 */ /* 0x000f220000002500 */
[----:B0-----:R-:W-:Y:S02]  /*0060*/  ISETP.GT.U32.AND P1, PT, R19, 0x9, PT ;  /* 0x000000091300780c */ /* 0x001fe40003f24070 */
[----:B--2---:R-:W-:Y:S02]  /*0070*/  ISETP.GT.U32.AND P0, PT, R3, 0x9, PT ;  /* 0x000000090300780c */ /* 0x004fe40003f04070 */
[----:B---3--:R-:W-:-:S02]  /*0080*/  LEA R16, R16, R3, 0x5 ;  /* 0x0000000310107211 */ /* 0x008fc400078e28ff */
[----:B----4-:R-:W-:Y:S02]  /*0090*/  LEA R0, R0, R19, 0x5 ;  /* 0x0000001300007211 */ /* 0x010fe400078e28ff */
[----:B------:R-:W-:Y:S02]  /*00a0*/  ISETP.GT.U32.OR P1, PT, R16, 0x3, P1 ;  /* 0x000000031000780c */ /* 0x000fe40000f24470 */
[----:B------:R-:W-:-:S11]  /*00b0*/  ISETP.GT.U32.OR P0, PT, R0, 0x1, P0 ;  /* 0x000000010000780c */ /* 0x000fd60000704470 */
[----:B------:R-:W0:Y:S01]  /*00c0*/  @!P1 LDC.64 R4, c[0x0][0x380] ;  /* 0x0000e000ff049b82 */ /* 0x000e220000000a00 */
[----:B------:R-:W-:Y:S01]  /*00d0*/  @!P1 IMAD R9, R16, 0xa, R19 ;  /* 0x0000000a10099824 */ /* 0x000fe200078e0213 */
[----:B------:R-:W-:-:S06]  /*00e0*/  @!P0 LEA R11, R3, R0, 0x1 ;  /* 0x00000000030b8211 */ /* 0x000fcc00078e08ff */
[----:B------:R-:W2:Y:S01]  /*00f0*/  @!P0 LDC.64 R6, c[0x0][0x388] ;  /* 0x0000e200ff068b82 */ /* 0x000ea20000000a00 */
[----:B0-----:R-:W-:-:S06]  /*0100*/  @!P1 IMAD.WIDE.U32 R4, R9, 0x4, R4 ;  /* 0x0000000409049825 */ /* 0x001fcc00078e0004 */
[----:B-1----:R-:W3:Y:S01]  /*0110*/  @!P1 LDG.E R4, desc[UR8][R4.64] ;  /* 0x0000000804049981 */ /* 0x002ee2000c1e1900 */
[----:B--2---:R-:W-:-:S05]  /*0120*/  @!P0 IMAD.WIDE.U32 R6, R11, 0x4, R6 ;  /* 0x000000040b068825 */ /* 0x004fca00078e0006 */
[----:B------:R-:W2:Y:S01]  /*0130*/  @!P0 LDG.E R12, desc[UR8][R6.64] ;  /* 0x00000008060c8981 */ /* 0x000ea2000c1e1900 */
[----:B------:R-:W0:Y:S01]  /*0140*/  S2UR UR6, SR_CgaCtaId ;  /* 0x00000000000679c3 */ /* 0x000e220000008800 */
[----:B------:R-:W-:Y:S02]  /*0150*/  UMOV UR4, 0x400 ;  /* 0x0000040000047882 */ /* 0x000fe40000000000 */
[----:B------:R-:W-:-:S04]  /*0160*/  UIADD3 UR5, UPT, UPT, UR4, 0x1000, URZ ;  /* 0x0000100004057890 */ /* 0x000fc8000fffe0ff */
[----:B0-----:R-:W-:Y:S02]  /*0170*/  ULEA UR5, UR6, UR5, 0x18 ;  /* 0x0000000506057291 */ /* 0x001fe4000f8ec0ff */
[----:B------:R-:W-:-:S04]  /*0180*/  ULEA UR4, UR6, UR4, 0x18 ;  /* 0x0000000406047291 */ /* 0x000fc8000f8ec0ff */
[----:B------:R-:W-:Y:S02]  /*0190*/  @!P0 MOV R2, UR5 ;  /* 0x0000000500028c02 */ /* 0x000fe40008000f00 */
[C---:B------:R-:W-:Y:S02]  /*01a0*/  LEA R17, R3.reuse, UR4, 0x7 ;  /* 0x0000000403117c11 */ /* 0x040fe4000f8e38ff */
[----:B------:R-:W-:Y:S02]  /*01b0*/  @!P0 LEA R8, R3, R2, 0x7 ;  /* 0x0000000203088211 */ /* 0x000fe400078e38ff */
[----:B------:R-:W-:Y:S02]  /*01c0*/  @P0 MOV R2, UR5 ;  /* 0x0000000500020c02 */ /* 0x000fe40008000f00 */
[----:B------:R-:W-:Y:S02]  /*01d0*/  LEA R13, R19, R17, 0x2 ;  /* 0x00000011130d7211 */ /* 0x000fe400078e10ff */
[----:B------:R-:W-:-:S02]  /*01e0*/  @P0 LEA R10, R3, R2, 0x7 ;  /* 0x00000002030a0211 */ /* 0x000fc400078e38ff */
[C---:B------:R-:W-:Y:S02]  /*01f0*/  @!P0 LEA R15, R19.reuse, R8, 0x2 ;  /* 0x00000008130f8211 */ /* 0x040fe400078e10ff */
[C---:B------:R-:W-:Y:S02]  /*0200*/  @P0 LEA R14, R19.reuse, R10, 0x2 ;  /* 0x0000000a130e0211 */ /* 0x040fe400078e10ff */
[----:B------:R-:W-:Y:S01]  /*0210*/  LEA R2, R19, R2, 0x2 ;  /* 0x0000000213027211 */ /* 0x000fe200078e10ff */
[----:B---3--:R-:W-:Y:S04]  /*0220*/  @!P1 STS [R13], R4 ;  /* 0x000000040d009388 */ /* 0x008fe80000000800 */
[----:B------:R-:W-:Y:S04]  /*0230*/  @P1 STS [R13], RZ ;  /* 0x000000ff0d001388 */ /* 0x000fe80000000800 */
[----:B--2---:R-:W-:Y:S04]  /*0240*/  @!P0 STS [R15], R12 ;  /* 0x0000000c0f008388 */ /* 0x004fe80000000800 */
[----:B------:R-:W-:Y:S01]  /*0250*/  @P0 STS [R14], RZ ;  /* 0x000000ff0e000388 */ /* 0x000fe20000000800 */
[----:B------:R-:W-:Y:S06]  /*0260*/  BAR.SYNC.DEFER_BLOCKING 0x0 ;  /* 0x0000000000007b1d */ /* 0x000fec0000010000 */
[----:B------:R-:W-:Y:S04]  /*0270*/  LDS R19, [R2] ;  /* 0x0000000002137984 */ /* 0x000fe80000000800 */
[----:B------:R-:W0:Y:S04]  /*0280*/  LDS.128 R8, [R17] ;  /* 0x0000000011087984 */ /* 0x000e280000000c00 */
[----:B------:R-:W1:Y:S04]  /*0290*/  LDS R20, [R2+0x80] ;  /* 0x0000800002147984 */ /* 0x000e680000000800 */
[----:B------:R-:W2:Y:S04]  /*02a0*/  LDS R26, [R2+0x100] ;  /* 0x00010000021a7984 */ /* 0x000ea80000000800 */
[----:B------:R-:W3:Y:S04]  /*02b0*/  LDS R24, [R2+0x180] ;  /* 0x0001800002187984 */ /* 0x000ee80000000800 */
[----:B------:R-:W-:Y:S04]  /*02c0*/  LDS R25, [R2+0x200] ;  /* 0x0002000002197984 */ /* 0x000fe80000000800 */
[----:B------:R-:W4:Y:S04]  /*02d0*/  LDS.128 R4, [R17+0x10] ;  /* 0x0000100011047984 */ /* 0x000f280000000c00 */
[----:B------:R-:W5:Y:S04]  /*02e0*/  LDS R18, [R2+0x280] ;  /* 0x0002800002127984 */ /* 0x000f680000000800 */
[----:B------:R-:W5:Y:S04]  /*02f0*/  LDS R21, [R2+0x300] ;  /* 0x0003000002157984 */ /* 0x000f680000000800 */
[----:B------:R-:W5:Y:S04]  /*0300*/  LDS R22, [R2+0x380] ;  /* 0x0003800002167984 */ /* 0x000f680000000800 */
[----:B------:R-:W-:Y:S01]  /*0310*/  LDS R23, [R2+0x400] ;  /* 0x0004000002177984 */ /* 0x000fe20000000800 */
[----:B0-----:R-:W-:-:S03]  /*0320*/  IMAD R8, R8, R19, RZ ;  /* 0x0000001308087224 */ /* 0x001fc600078e02ff */
[----:B------:R-:W0:Y:S01]  /*0330*/  LDS.128 R12, [R17+0x20] ;  /* 0x00002000110c7984 */ /* 0x000e220000000c00 */
[----:B-1----:R-:W-:-:S03]  /*0340*/  IMAD R9, R20, R9, R8 ;  /* 0x0000000914097224 */ /* 0x002fc600078e0208 */
[----:B------:R-:W-:Y:S04]  /*0350*/  LDS R19, [R2+0x500] ;  /* 0x0005000002137984 */ /* 0x000fe80000000800 */
[----:B------:R-:W1:Y:S01]  /*0360*/  LDS R20, [R2+0x480] ;  /* 0x0004800002147984 */ /* 0x000e620000000800 */
[----:B--2---:R-:W-:-:S04]  /*0370*/  IMAD R9, R26, R10, R9 ;  /* 0x0000000a1a097224 */ /* 0x004fc800078e0209 */
[----:B---3--:R-:W-:Y:S02]  /*0380*/  IMAD R9, R24, R11, R9 ;  /* 0x0000000b18097224 */ /* 0x008fe400078e0209 */
[----:B------:R-:W2:Y:S02]  /*0390*/  LDS R24, [R2+0x580] ;  /* 0x0005800002187984 */ /* 0x000ea40000000800 */
[----:B----4-:R-:W-:Y:S02]  /*03a0*/  IMAD R4, R4, R25, R9 ;  /* 0x0000001904047224 */ /* 0x010fe400078e0209 */
[----:B------:R-:W-:Y:S04]  /*03b0*/  LDS R25, [R2+0x600] ;  /* 0x0006000002197984 */ /* 0x000fe80000000800 */
[----:B------:R-:W3:Y:S01]  /*03c0*/  LDS.128 R8, [R17+0x30] ;  /* 0x0000300011087984 */ /* 0x000ee20000000c00 */
[----:B-----5:R-:W-:-:S03]  /*03d0*/  IMAD R4, R18, R5, R4 ;  /* 0x0000000512047224 */ /* 0x020fc600078e0204 */
[----:B------:R-:W4:Y:S01]  /*03e0*/  LDS R18, [R2+0x680] ;  /* 0x0006800002127984 */ /* 0x000f220000000800 */
[----:B------:R-:W-:-:S03]  /*03f0*/  IMAD R4, R21, R6, R4 ;  /* 0x0000000615047224 */ /* 0x000fc600078e0204 */
[----:B------:R-:W5:Y:S01]  /*0400*/  LDS R21, [R2+0x700] ;  /* 0x0007000002157984 */ /* 0x000f620000000800 */
[----:B------:R-:W-:-:S03]  /*0410*/  IMAD R4, R22, R7, R4 ;  /* 0x0000000716047224 */ /* 0x000fc600078e0204 */
[----:B------:R-:W5:Y:S01]  /*0420*/  LDS R22, [R2+0x780] ;  /* 0x0007800002167984 */ /* 0x000f620000000800 */
[----:B0-----:R-:W-:-:S03]  /*0430*/  IMAD R12, R12, R23, R4 ;  /* 0x000000170c0c7224 */ /* 0x001fc600078e0204 */
[----:B------:R-:W-:Y:S04]  /*0440*/  LDS R23, [R2+0x800] ;  /* 0x0008000002177984 */ /* 0x000fe80000000800 */
[----:B------:R-:W0:Y:S01]  /*0450*/  LDS.128 R4, [R17+0x40] ;  /* 0x0000400011047984 */ /* 0x000e220000000c00 */
[----:B-1----:R-:W-:-:S03]  /*0460*/  IMAD R12, R20, R13, R12 ;  /* 0x0000000d140c7224 */ /* 0x002fc600078e020c */
[----:B------:R-:W1:Y:S01]  /*0470*/  LDS R20, [R2+0x880] ;  /* 0x0008800002147984 */ /* 0x000e620000000800 */
[----:B------:R-:W-:-:S03]  /*0480*/  IMAD R12, R19, R14, R12 ;  /* 0x0000000e130c7224 */ /* 0x000fc600078e020c */
[----:B------:R-:W1:Y:S01]  /*0490*/  LDS R19, [R2+0x900] ;  /* 0x0009000002137984 */ /* 0x000e620000000800 */
[----:B--2---:R-:W-:-:S03]  /*04a0*/  IMAD R12, R24, R15, R12 ;  /* 0x0000000f180c7224 */ /* 0x004fc600078e020c */
[----:B------:R-:W2:Y:S01]  /*04b0*/  LDS R24, [R2+0x980] ;  /* 0x0009800002187984 */ /* 0x000ea20000000800 */
[----:B---3--:R-:W-:-:S03]  /*04c0*/  IMAD R8, R8, R25, R12 ;  /* 0x0000001908087224 */ /* 0x008fc600078e020c */
[----:B------:R-:W-:Y:S04]  /*04d0*/  LDS R25, [R2+0xa00] ;  /* 0x000a000002197984 */ /* 0x000fe80000000800 */
[----:B------:R-:W3:Y:S01]  /*04e0*/  LDS.128 R12, [R17+0x50] ;  /* 0x00005000110c7984 */ /* 0x000ee20000000c00 */
[----:B----4-:R-:W-:-:S03]  /*04f0*/  IMAD R8, R18, R9, R8 ;  /* 0x0000000912087224 */ /* 0x010fc600078e0208 */
[----:B------:R-:W4:Y:S01]  /*0500*/  LDS R18, [R2+0xa80] ;  /* 0x000a800002127984 */ /* 0x000f220000000800 */
[----:B-----5:R-:W-:-:S03]  /*0510*/  IMAD R8, R21, R10, R8 ;  /* 0x0000000a15087224 */ /* 0x020fc600078e0208 */
[----:B------:R-:W5:Y:S01]  /*0520*/  LDS R21, [R2+0xb00] ;  /* 0x000b000002157984 */ /* 0x000f620000000800 */
[----:B------:R-:W-:-:S03]  /*0530*/  IMAD R8, R22, R11, R8 ;  /* 0x0000000b16087224 */ /* 0x000fc600078e0208 */
[----:B------:R-:W5:Y:S01]  /*0540*/  LDS R22, [R2+0xb80] ;  /* 0x000b800002167984 */ /* 0x000f620000000800 */
[----:B0-----:R-:W-:-:S03]  /*0550*/  IMAD R4, R4, R23, R8 ;  /* 0x0000001704047224 */ /* 0x001fc600078e0208 */
[----:B------:R-:W-:Y:S01]  /*0560*/  LDS R23, [R2+0xc00] ;  /* 0x000c000002177984 */ /* 0x000fe20000000800 */
[----:B-1----:R-:W-:-:S03]  /*0570*/  IMAD R4, R20, R5, R4 ;  /* 0x0000000514047224 */ /* 0x002fc600078e0204 */
[----:B------:R-:W0:Y:S01]  /*0580*/  LDS.128 R8, [R17+0x60] ;  /* 0x0000600011087984 */ /* 0x000e220000000c00 */
[----:B------:R-:W-:Y:S01]  /*0590*/  IMAD R4, R19, R6, R4 ;  /* 0x0000000613047224 */ /* 0x000fe200078e0204 */
[----:B------:R-:W-:Y:S02]  /*05a0*/  ISETP.GT.U32.AND P0, PT, R0, 0x1, PT ;  /* 0x000000010000780c */ /* 0x000fe40003f04070 */
[----:B------:R1:W1:Y:S01]  /*05b0*/  LDS R20, [R2+0xc80] ;  /* 0x000c800002147984 */ /* 0x0002620000000800 */
[----:B--2---:R-:W-:Y:S01]  /*05c0*/  IMAD R4, R24, R7, R4 ;  /* 0x0000000718047224 */ /* 0x004fe200078e0204 */
[----:B------:R-:W-:Y:S02]  /*05d0*/  ISETP.GT.U32.OR P0, PT, R16, 0x3, P0 ;  /* 0x000000031000780c */ /* 0x000fe40000704470 */
[----:B------:R2:W1:Y:S04]  /*05e0*/  LDS R19, [R2+0xd00] ;  /* 0x000d000002137984 */ /* 0x0004680000000800 */
[----:B------:R2:W1:Y:S04]  /*05f0*/  LDS R24, [R2+0xd80] ;  /* 0x000d800002187984 */ /* 0x0004680000000800 */
[----:B------:R2:W1:Y:S01]  /*0600*/  LDS R16, [R2+0xf80] ;  /* 0x000f800002107984 */ /* 0x0004620000000800 */
[----:B---3--:R-:W-:-:S03]  /*0610*/  IMAD R12, R12, R25, R4 ;  /* 0x000000190c0c7224 */ /* 0x008fc600078e0204 */
[----:B------:R2:W3:Y:S01]  /*0620*/  LDS R25, [R2+0xe00] ;  /* 0x000e000002197984 */ /* 0x0004e20000000800 */
[----:B----4-:R-:W-:-:S03]  /*0630*/  IMAD R18, R18, R13, R12 ;  /* 0x0000000d12127224 */ /* 0x010fc600078e020c */
[----:B------:R2:W4:Y:S04]  /*0640*/  LDS.128 R4, [R17+0x70] ;  /* 0x0000700011047984 */ /* 0x0005280000000c00 */
[----:B------:R2:W1:Y:S04]  /*0650*/  LDS R12, [R2+0xe80] ;  /* 0x000e8000020c7984 */ /* 0x0004680000000800 */
[----:B------:R2:W1:Y:S01]  /*0660*/  LDS R13, [R2+0xf00] ;  /* 0x000f0000020d7984 */ /* 0x0004620000000800 */
[----:B-----5:R-:W-:-:S04]  /*0670*/  IMAD R14, R21, R14, R18 ;  /* 0x0000000e150e7224 */ /* 0x020fc800078e0212 */
[----:B------:R-:W-:-:S04]  /*0680*/  IMAD R14, R22, R15, R14 ;  /* 0x0000000f160e7224 */ /* 0x000fc800078e020e */
[----:B0-----:R-:W-:Y:S01]  /*0690*/  IMAD R8, R8, R23, R14 ;  /* 0x0000001708087224 */ /* 0x001fe200078e020e */
[----:B------:R-:W-:Y:S06]  /*06a0*/  BAR.SYNC.DEFER_BLOCKING 0x0 ;  /* 0x0000000000007b1d */ /* 0x000fec0000010000 */
[----:B--2---:R-:W-:Y:S05]  /*06b0*/  @P0 EXIT ;  /* 0x000000000000094d */ /* 0x004fea0003800000 */
[----:B------:R-:W0:Y:S01]  /*06c0*/  LDC.64 R14, c[0x0][0x390] ;  /* 0x0000e400ff0e7b82 */ /* 0x000e220000000a00 */
[----:B-1----:R-:W-:Y:S01]  /*06d0*/  IMAD R8, R20, R9, R8 ;  /* 0x0000000914087224 */ /* 0x002fe200078e0208 */
[----:B------:R-:W-:-:S03]  /*06e0*/  LEA R3, R3, R0, 0x1 ;  /* 0x0000000003037211 */ /* 0x000fc600078e08ff */
[----:B------:R-:W-:-:S04]  /*06f0*/  IMAD R8, R19, R10, R8 ;  /* 0x0000000a13087224 */ /* 0x000fc800078e0208 */
[----:B------:R-:W-:-:S04]  /*0700*/  IMAD R8, R24, R11, R8 ;  /* 0x0000000b18087224 */ /* 0x000fc800078e0208 */
[----:B---34-:R-:W-:-:S04]  /*0710*/  IMAD R4, R4, R25, R8 ;  /* 0x0000001904047224 */ /* 0x018fc800078e0208 */
[----:B------:R-:W-:-:S04]  /*0720*/  IMAD R4, R12, R5, R4 ;  /* 0x000000050c047224 */ /* 0x000fc800078e0204 */
[----:B------:R-:W-:Y:S02]  /*0730*/  IMAD R4, R13, R6, R4 ;  /* 0x000000060d047224 */ /* 0x000fe400078e0204 */
[----:B0-----:R-:W-:-:S04]  /*0740*/  IMAD.WIDE.U32 R14, R3, 0x4, R14 ;  /* 0x00000004030e7825 */ /* 0x001fc800078e000e */
[----:B------:R-:W-:-:S05]  /*0750*/  IMAD R7, R16, R7, R4 ;  /* 0x0000000710077224 */ /* 0x000fca00078e0204 */
[----:B------:R-:W-:Y:S01]  /*0760*/  STG.E desc[UR8][R14.64], R7 ;  /* 0x000000070e007986 */ /* 0x000fe2000c101908 */
[----:B------:R-:W-:Y:S05]  /*0770*/  EXIT ;  /* 0x000000000000794d */ /* 0x000fea0003800000 */
.L_x_0:
[----:B------:R-:W-:-:S00]  /*0780*/  BRA `(.L_x_0) ;  /* 0xfffffffc00fc7947 */ /* 0x000fc0000383ffff */
[----:B------:R-:W-:-:S00]  /*0790*/  NOP ;  /* 0x0000000000007918 */ /* 0x000fc00000000000 */
        /* <DEDUP_REMOVED lines=14> */
.L_x_1:


//--------------------- .nv.shared._Z9matrixmulPKiS0_Pi --------------------------
	.section	.nv.shared._Z9matrixmulPKiS0_Pi,"aw",@nobits
	.sectionflags	@""
	.align	4
.nv.shared._Z9matrixmulPKiS0_Pi:
	.zero		9216


//--------------------- .nv.shared.reserved.0     --------------------------
	.section	.nv.shared.reserved.0,"aw",@nobits
	.weak		__nv_reservedSMEM_offset_0_alias
	.size		__nv_reservedSMEM_offset_0_alias, 0, 64
	.other		__nv_reservedSMEM_offset_0_alias,@"STO_CUDA_RESERVED_SHARED STV_DEFAULT"
__nv_reservedSMEM_offset_0_alias:
	.zero		0
	.zero		64


//--------------------- .nv.constant0._Z9matrixmulPKiS0_Pi --------------------------
	.section	.nv.constant0._Z9matrixmulPKiS0_Pi,"a",@progbits
	.sectionflags	@""
	.align	4
.nv.constant0._Z9matrixmulPKiS0_Pi:
	.zero		920


//--------------------- SYMBOLS --------------------------

	.type		.nv.reservedSmem.offset0,@object
	.size		.nv.reservedSmem.offset0,0x4
	.type		.nv.reservedSmem.cap,@object
	.size		.nv.reservedSmem.cap,0x4
